//
// Generated by NVIDIA NVVM Compiler
//
// Compiler Build ID: CL-36424714
// Cuda compilation tools, release 13.0, V13.0.88
// Based on NVVM 20.0.0
//

.version 9.0
.target sm_100
.address_size 64

	// .globl	_Z6reducePiS_
.extern .shared .align 16 .b8 sdata[];

.visible .entry _Z6reducePiS_(
	.param .u64 .ptr .align 1 _Z6reducePiS__param_0,
	.param .u64 .ptr .align 1 _Z6reducePiS__param_1
)
{
	.reg .pred 	%p<5>;
	.reg .b32 	%r<21>;
	.reg .b64 	%rd<9>;

	ld.param.u64 	%rd2, [_Z6reducePiS__param_0];
	ld.param.u64 	%rd1, [_Z6reducePiS__param_1];
	cvta.to.global.u64 	%rd3, %rd2;
	mov.u32 	%r1, %tid.x;
	mov.u32 	%r2, %ctaid.x;
	mov.u32 	%r3, %ntid.x;
	mad.lo.s32 	%r7, %r2, %r3, %r1;
	mul.wide.u32 	%rd4, %r7, 4;
	add.s64 	%rd5, %rd3, %rd4;
	ld.global.u32 	%r8, [%rd5];
	shl.b32 	%r9, %r1, 2;
	mov.u32 	%r10, sdata;
	add.s32 	%r4, %r10, %r9;
	st.shared.u32 	[%r4], %r8;
	bar.sync 	0;
	setp.lt.u32 	%p1, %r3, 2;
	@%p1 bra 	$L__BB0_5;
	mov.b32 	%r20, 1;
$L__BB0_2:
	shl.b32 	%r6, %r20, 1;
	add.s32 	%r12, %r6, -1;
	and.b32  	%r13, %r12, %r1;
	setp.ne.s32 	%p2, %r13, 0;
	@%p2 bra 	$L__BB0_4;
	shl.b32 	%r14, %r20, 2;
	add.s32 	%r15, %r4, %r14;
	ld.shared.u32 	%r16, [%r15];
	ld.shared.u32 	%r17, [%r4];
	add.s32 	%r18, %r17, %r16;
	st.shared.u32 	[%r4], %r18;
$L__BB0_4:
	bar.sync 	0;
	setp.lt.u32 	%p3, %r6, %r3;
	mov.u32 	%r20, %r6;
	@%p3 bra 	$L__BB0_2;
$L__BB0_5:
	setp.ne.s32 	%p4, %r1, 0;
	@%p4 bra 	$L__BB0_7;
	ld.shared.u32 	%r19, [sdata];
	cvta.to.global.u64 	%rd6, %rd1;
	mul.wide.u32 	%rd7, %r2, 4;
	add.s64 	%rd8, %rd6, %rd7;
	st.global.u32 	[%rd8], %r19;
$L__BB0_7:
	ret;

}


// ===== COMPILED SASS (sm_100) =====

	.target	sm_100

	.elftype	@"ET_EXEC"


//--------------------- .note.nv.tkinfo           --------------------------
	.section	.note.nv.tkinfo,"",@"SHT_NOTE"
	.sectionflags	@"SHF_NOTE_NV_TKINFO"
	.tkinfo
        /*0018*/ 	.word	0x00000002
        /*0030*/ 	.string	""
        /*0030*/ 	.string	"ptxas"
        /*0030*/ 	.string	"Cuda compilation tools, release 13.0, V13.0.88"
        /*0030*/ 	.string	"Build cuda_13.0.r13.0/compiler.36424714_0"
        /*0030*/ 	.string	"-arch sm_100 -m 64 "



//--------------------- .note.nv.cuinfo           --------------------------
	.section	.note.nv.cuinfo,"",@"SHT_NOTE"
	.sectionflags	@"SHF_NOTE_NV_CUINFO"
        /*0018*/ 	.short	0x0002
        /*001a*/ 	.short	0x0064
        /*001c*/ 	.short	0x0082
	.zero		2


//--------------------- .nv.info                  --------------------------
	.section	.nv.info,"",@"SHT_CUDA_INFO"
	.align	4


	//----- nvinfo : EIATTR_REGCOUNT
	.align		4
        /*0000*/ 	.byte	0x04, 0x2f
        /*0002*/ 	.short	(.L_1 - .L_0)
	.align		4
.L_0:
        /*0004*/ 	.word	index@(_Z6reducePiS_)
        /*0008*/ 	.word	0x0000000b


	//----- nvinfo : EIATTR_FRAME_SIZE
	.align		4
.L_1:
        /*000c*/ 	.byte	0x04, 0x11
        /*000e*/ 	.short	(.L_3 - .L_2)
	.align		4
.L_2:
        /*0010*/ 	.word	index@(_Z6reducePiS_)
        /*0014*/ 	.word	0x00000000


	//----- nvinfo : EIATTR_MIN_STACK_SIZE
	.align		4
.L_3:
        /*0018*/ 	.byte	0x04, 0x12
        /*001a*/ 	.short	(.L_5 - .L_4)
	.align		4
.L_4:
        /*001c*/ 	.word	index@(_Z6reducePiS_)
        /*0020*/ 	.word	0x00000000
.L_5:


//--------------------- .nv.compat                --------------------------
	.section	.nv.compat,"",@"SHT_CUDA_COMPAT_INFO"
	.align	4
        /*0000*/ 	.byte	0x02, 0x09, 0x00, 0x00, 0x02, 0x02, 0x01, 0x00, 0x02, 0x05, 0x05, 0x00, 0x03, 0x07, 0x01, 0x01
        /*0010*/ 	.byte	0x02, 0x03, 0x00, 0x00, 0x02, 0x06, 0x01, 0x00, 0x04, 0x0b, 0x08, 0x00, 0x09, 0x00, 0x00, 0x00
        /*0020*/ 	.byte	0x00, 0x00, 0x00, 0x00


//--------------------- .nv.info._Z6reducePiS_    --------------------------
	.section	.nv.info._Z6reducePiS_,"",@"SHT_CUDA_INFO"
	.sectionflags	@""
	.align	4


	//----- nvinfo : EIATTR_CUDA_API_VERSION
	.align		4
        /*0000*/ 	.byte	0x04, 0x37
        /*0002*/ 	.short	(.L_7 - .L_6)
.L_6:
        /*0004*/ 	.word	0x00000082


	//----- nvinfo : EIATTR_KPARAM_INFO
	.align		4
.L_7:
        /*0008*/ 	.byte	0x04, 0x17
        /*000a*/ 	.short	(.L_9 - .L_8)
.L_8:
        /*000c*/ 	.word	0x00000000
        /*0010*/ 	.short	0x0001
        /*0012*/ 	.short	0x0008
        /*0014*/ 	.byte	0x00, 0xf5, 0x21, 0x00


	//----- nvinfo : EIATTR_KPARAM_INFO
	.align		4
.L_9:
        /*0018*/ 	.byte	0x04, 0x17
        /*001a*/ 	.short	(.L_11 - .L_10)
.L_10:
        /*001c*/ 	.word	0x00000000
        /*0020*/ 	.short	0x0000
        /*0022*/ 	.short	0x0000
        /*0024*/ 	.byte	0x00, 0xf5, 0x21, 0x00


	//----- nvinfo : EIATTR_SPARSE_MMA_MASK
	.align		4
.L_11:
        /*0028*/ 	.byte	0x03, 0x50
        /*002a*/ 	.short	0x0000


	//----- nvinfo : EIATTR_MAXREG_COUNT
	.align		4
        /*002c*/ 	.byte	0x03, 0x1b
        /*002e*/ 	.short	0x00ff


	//----- nvinfo : EIATTR_NUM_BARRIERS
	.align		4
        /*0030*/ 	.byte	0x02, 0x4c
        /*0032*/ 	.byte	0x01
	.zero		1


	//----- nvinfo : EIATTR_MERCURY_ISA_VERSION
	.align		4
        /*0034*/ 	.byte	0x03, 0x5f
        /*0036*/ 	.short	0x0101


	//----- nvinfo : EIATTR_VRC_CTA_INIT_COUNT
	.align		4
        /*0038*/ 	.byte	0x02, 0x4a
	.zero		1
	.zero		1


	//----- nvinfo : EIATTR_EXIT_INSTR_OFFSETS
	.align		4
        /*003c*/ 	.byte	0x04, 0x1c
        /*003e*/ 	.short	(.L_13 - .L_12)


	//   ....[0]....
.L_12:
        /*0040*/ 	.word	0x000001f0


	//   ....[1]....
        /*0044*/ 	.word	0x00000270


	//----- nvinfo : EIATTR_CBANK_PARAM_SIZE
	.align		4
.L_13:
        /*0048*/ 	.byte	0x03, 0x19
        /*004a*/ 	.short	0x0010


	//----- nvinfo : EIATTR_PARAM_CBANK
	.align		4
        /*004c*/ 	.byte	0x04, 0x0a
        /*004e*/ 	.short	(.L_15 - .L_14)
	.align		4
.L_14:
        /*0050*/ 	.word	index@(.nv.constant0._Z6reducePiS_)
        /*0054*/ 	.short	0x0380
        /*0056*/ 	.short	0x0010


	//----- nvinfo : EIATTR_SW_WAR
	.align		4
.L_15:
        /*0058*/ 	.byte	0x04, 0x36
        /*005a*/ 	.short	(.L_17 - .L_16)
.L_16:
        /*005c*/ 	.word	0x00000008
.L_17:


//--------------------- .nv.callgraph             --------------------------
	.section	.nv.callgraph,"",@"SHT_CUDA_CALLGRAPH"
	.align	4
	.sectionentsize	8
	.align		4
        /*0000*/ 	.word	0x00000000
	.align		4
        /*0004*/ 	.word	0xffffffff
	.align		4
        /*0008*/ 	.word	0x00000000
	.align		4
        /*000c*/ 	.word	0xfffffffe
	.align		4
        /*0010*/ 	.word	0x00000000
	.align		4
        /*0014*/ 	.word	0xfffffffd
	.align		4
        /*0018*/ 	.word	0x00000000
	.align		4
        /*001c*/ 	.word	0xfffffffc


//--------------------- .text._Z6reducePiS_       --------------------------
	.section	.text._Z6reducePiS_,"ax",@progbits
	.align	128
        .global         _Z6reducePiS_
        .type           _Z6reducePiS_,@function
        .size           _Z6reducePiS_,(.L_x_3 - _Z6reducePiS_)
        .other          _Z6reducePiS_,@"STO_CUDA_ENTRY STV_DEFAULT"
_Z6reducePiS_:
.text._Z6reducePiS_:
[----:B------:R-:W-:Y:S01]  /*0000*/  LDC R1, c[0x0][0x37c] ;  /* 0x0000df00ff017b82 */ /* 0x000fe20000000800 */
[----:B------:R-:W0:Y:S07]  /*0010*/  S2R R7, SR_TID.X ;  /* 0x0000000000077919 */ /* 0x000e2e0000002100 */
[----:B------:R-:W1:Y:S01]  /*0020*/  LDC.64 R2, c[0x0][0x380] ;  /* 0x0000e000ff027b82 */ /* 0x000e620000000a00 */
[----:B------:R-:W0:Y:S01]  /*0030*/  LDCU UR8, c[0x0][0x360] ;  /* 0x00006c00ff0877ac */ /* 0x000e220008000800 */
[----:B------:R-:W0:Y:S01]  /*0040*/  S2R R6, SR_CTAID.X ;  /* 0x0000000000067919 */ /* 0x000e220000002500 */
[----:B------:R-:W2:Y:S01]  /*0050*/  LDCU.64 UR6, c[0x0][0x358] ;  /* 0x00006b00ff0677ac */ /* 0x000ea20008000a00 */
[----:B0-----:R-:W-:-:S04]  /*0060*/  IMAD R5, R6, UR8, R7 ;  /* 0x0000000806057c24 */ /* 0x001fc8000f8e0207 */
[----:B-1----:R-:W-:-:S06]  /*0070*/  IMAD.WIDE.U32 R2, R5, 0x4, R2 ;  /* 0x0000000405027825 */ /* 0x002fcc00078e0002 */
[----:B--2---:R-:W2:Y:S01]  /*0080*/  LDG.E R2, desc[UR6][R2.64] ;  /* 0x0000000602027981 */ /* 0x004ea2000c1e1900 */
[----:B------:R-:W0:Y:S01]  /*0090*/  S2UR UR5, SR_CgaCtaId ;  /* 0x00000000000579c3 */ /* 0x000e220000008800 */
[----:B------:R-:W-:Y:S01]  /*00a0*/  UMOV UR4, 0x400 ;  /* 0x0000040000047882 */ /* 0x000fe20000000000 */
[----:B------:R-:W-:Y:S01]  /*00b0*/  UISETP.GE.U32.AND UP0, UPT, UR8, 0x2, UPT ;  /* 0x000000020800788c */ /* 0x000fe2000bf06070 */
[----:B------:R-:W-:Y:S01]  /*00c0*/  ISETP.NE.AND P0, PT, R7, RZ, PT ;  /* 0x000000ff0700720c */ /* 0x000fe20003f05270 */
[----:B0-----:R-:W-:-:S06]  /*00d0*/  ULEA UR4, UR5, UR4, 0x18 ;  /* 0x0000000405047291 */ /* 0x001fcc000f8ec0ff */
[----:B------:R-:W-:-:S05]  /*00e0*/  LEA R5, R7, UR4, 0x2 ;  /* 0x0000000407057c11 */ /* 0x000fca000f8e10ff */
[----:B--2---:R0:W-:Y:S01]  /*00f0*/  STS [R5], R2 ;  /* 0x0000000205007388 */ /* 0x0041e20000000800 */
[----:B------:R-:W-:Y:S06]  /*0100*/  BAR.SYNC.DEFER_BLOCKING 0x0 ;  /* 0x0000000000007b1d */ /* 0x000fec0000010000 */
[----:B------:R-:W-:Y:S05]  /*0110*/  BRA.U !UP0, `(.L_x_0) ;  /* 0x0000000108347547 */ /* 0x000fea000b800000 */
[----:B------:R-:W-:-:S07]  /*0120*/  IMAD.MOV.U32 R0, RZ, RZ, 0x1 ;  /* 0x00000001ff007424 */ /* 0x000fce00078e00ff */
.L_x_1:
[----:B------:R-:W-:-:S05]  /*0130*/  IMAD.SHL.U32 R8, R0, 0x2, RZ ;  /* 0x0000000200087824 */ /* 0x000fca00078e00ff */
[----:B0-----:R-:W-:-:S04]  /*0140*/  IADD3 R2, PT, PT, R8, -0x1, RZ ;  /* 0xffffffff08027810 */ /* 0x001fc80007ffe0ff */
[----:B------:R-:W-:-:S13]  /*0150*/  LOP3.LUT P1, RZ, R2, R7, RZ, 0xc0, !PT ;  /* 0x0000000702ff7212 */ /* 0x000fda000782c0ff */
[----:B------:R-:W-:Y:S01]  /*0160*/  @!P1 IMAD R2, R0, 0x4, R5 ;  /* 0x0000000400029824 */ /* 0x000fe200078e0205 */
[----:B------:R-:W-:Y:S01]  /*0170*/  @!P1 LDS R3, [R5] ;  /* 0x0000000005039984 */ /* 0x000fe20000000800 */
[----:B------:R-:W-:-:S04]  /*0180*/  MOV R0, R8 ;  /* 0x0000000800007202 */ /* 0x000fc80000000f00 */
[----:B------:R-:W0:Y:S02]  /*0190*/  @!P1 LDS R2, [R2] ;  /* 0x0000000002029984 */ /* 0x000e240000000800 */
[----:B0-----:R-:W-:-:S05]  /*01a0*/  @!P1 IADD3 R4, PT, PT, R2, R3, RZ ;  /* 0x0000000302049210 */ /* 0x001fca0007ffe0ff */
[----:B------:R1:W-:Y:S01]  /*01b0*/  @!P1 STS [R5], R4 ;  /* 0x0000000405009388 */ /* 0x0003e20000000800 */
[----:B------:R-:W-:Y:S01]  /*01c0*/  BAR.SYNC.DEFER_BLOCKING 0x0 ;  /* 0x0000000000007b1d */ /* 0x000fe20000010000 */
[----:B------:R-:W-:-:S13]  /*01d0*/  ISETP.GE.U32.AND P1, PT, R8, UR8, PT ;  /* 0x0000000808007c0c */ /* 0x000fda000bf26070 */
[----:B-1----:R-:W-:Y:S05]  /*01e0*/  @!P1 BRA `(.L_x_1) ;  /* 0xfffffffc00d09947 */ /* 0x002fea000383ffff */
.L_x_0:
[----:B------:R-:W-:Y:S05]  /*01f0*/  @P0 EXIT ;  /* 0x000000000000094d */ /* 0x000fea0003800000 */
[----:B------:R-:W1:Y:S01]  /*0200*/  S2UR UR5, SR_CgaCtaId ;  /* 0x00000000000579c3 */ /* 0x000e620000008800 */
[----:B------:R-:W-:-:S07]  /*0210*/  UMOV UR4, 0x400 ;  /* 0x0000040000047882 */ /* 0x000fce0000000000 */
[----:B0-----:R-:W0:Y:S01]  /*0220*/  LDC.64 R2, c[0x0][0x388] ;  /* 0x0000e200ff027b82 */ /* 0x001e220000000a00 */
[----:B-1----:R-:W-:Y:S01]  /*0230*/  ULEA UR4, UR5, UR4, 0x18 ;  /* 0x0000000405047291 */ /* 0x002fe2000f8ec0ff */
[----:B0-----:R-:W-:-:S08]  /*0240*/  IMAD.WIDE.U32 R2, R6, 0x4, R2 ;  /* 0x0000000406027825 */ /* 0x001fd000078e0002 */
[----:B------:R-:W0:Y:S04]  /*0250*/  LDS R5, [UR4] ;  /* 0x00000004ff057984 */ /* 0x000e280008000800 */
[----:B0-----:R-:W-:Y:S01]  /*0260*/  STG.E desc[UR6][R2.64], R5 ;  /* 0x0000000502007986 */ /* 0x001fe2000c101906 */
[----:B------:R-:W-:Y:S05]  /*0270*/  EXIT ;  /* 0x000000000000794d */ /* 0x000fea0003800000 */
.L_x_2:
[----:B------:R-:W-:-:S00]  /*0280*/  BRA `(.L_x_2) ;  /* 0xfffffffc00fc7947 */ /* 0x000fc0000383ffff */
[----:B------:R-:W-:-:S00]  /*0290*/  NOP ;  /* 0x0000000000007918 */ /* 0x000fc00000000000 */
        /* <DEDUP_REMOVED lines=14> */
.L_x_3:


//--------------------- .nv.shared._Z6reducePiS_  --------------------------
	.section	.nv.shared._Z6reducePiS_,"aw",@nobits
	.sectionflags	@""
	.align	16
	.zero		1024


//--------------------- .nv.shared.reserved.0     --------------------------
	.section	.nv.shared.reserved.0,"aw",@nobits
	.weak		__nv_reservedSMEM_offset_0_alias
	.size		__nv_reservedSMEM_offset_0_alias, 0, 64
	.other		__nv_reservedSMEM_offset_0_alias,@"STO_CUDA_RESERVED_SHARED STV_DEFAULT"
__nv_reservedSMEM_offset_0_alias:
	.zero		0
	.zero		64


//--------------------- .nv.constant0._Z6reducePiS_ --------------------------
	.section	.nv.constant0._Z6reducePiS_,"a",@progbits
	.sectionflags	@""
	.align	4
.nv.constant0._Z6reducePiS_:
	.zero		912


//--------------------- SYMBOLS --------------------------

	.type		.nv.reservedSmem.offset0,@object
	.size		.nv.reservedSmem.offset0,0x4
	.type		.nv.reservedSmem.cap,@object
	.size		.nv.reservedSmem.cap,0x4
